//
// Generated by NVIDIA NVVM Compiler
//
// Compiler Build ID: CL-36424714
// Cuda compilation tools, release 13.0, V13.0.88
// Based on NVVM 20.0.0
//

.version 9.0
.target sm_100
.address_size 64

	// .globl	invert_u8

.visible .entry invert_u8(
	.param .u64 .ptr .align 1 invert_u8_param_0,
	.param .u32 invert_u8_param_1
)
{
	.reg .pred 	%p<2>;
	.reg .b16 	%rs<3>;
	.reg .b32 	%r<6>;
	.reg .b64 	%rd<5>;

	ld.param.u64 	%rd1, [invert_u8_param_0];
	ld.param.u32 	%r2, [invert_u8_param_1];
	mov.u32 	%r3, %tid.x;
	mov.u32 	%r4, %ntid.x;
	mov.u32 	%r5, %ctaid.x;
	mad.lo.s32 	%r1, %r4, %r5, %r3;
	setp.ge.s32 	%p1, %r1, %r2;
	@%p1 bra 	$L__BB0_2;
	cvta.to.global.u64 	%rd2, %rd1;
	cvt.s64.s32 	%rd3, %r1;
	add.s64 	%rd4, %rd2, %rd3;
	ld.global.u8 	%rs1, [%rd4];
	not.b16 	%rs2, %rs1;
	st.global.u8 	[%rd4], %rs2;
$L__BB0_2:
	ret;

}
	// .globl	invert_rgba
.visible .entry invert_rgba(
	.param .u64 .ptr .align 1 invert_rgba_param_0,
	.param .u32 invert_rgba_param_1
)
{
	.reg .pred 	%p<2>;
	.reg .b16 	%rs<7>;
	.reg .b32 	%r<7>;
	.reg .b64 	%rd<5>;

	ld.param.u64 	%rd1, [invert_rgba_param_0];
	ld.param.u32 	%r2, [invert_rgba_param_1];
	mov.u32 	%r3, %tid.x;
	mov.u32 	%r4, %ntid.x;
	mov.u32 	%r5, %ctaid.x;
	mad.lo.s32 	%r1, %r4, %r5, %r3;
	setp.ge.s32 	%p1, %r1, %r2;
	@%p1 bra 	$L__BB1_2;
	cvta.to.global.u64 	%rd2, %rd1;
	shl.b32 	%r6, %r1, 2;
	cvt.s64.s32 	%rd3, %r6;
	add.s64 	%rd4, %rd2, %rd3;
	ld.global.u8 	%rs1, [%rd4];
	not.b16 	%rs2, %rs1;
	st.global.u8 	[%rd4], %rs2;
	ld.global.u8 	%rs3, [%rd4+1];
	not.b16 	%rs4, %rs3;
	st.global.u8 	[%rd4+1], %rs4;
	ld.global.u8 	%rs5, [%rd4+2];
	not.b16 	%rs6, %rs5;
	st.global.u8 	[%rd4+2], %rs6;
$L__BB1_2:
	ret;

}
	// .globl	rgba_to_gray
.visible .entry rgba_to_gray(
	.param .u64 .ptr .align 1 rgba_to_gray_param_0,
	.param .u64 .ptr .align 1 rgba_to_gray_param_1,
	.param .u32 rgba_to_gray_param_2
)
{
	.reg .pred 	%p<2>;
	.reg .b16 	%rs<4>;
	.reg .b32 	%r<8>;
	.reg .b32 	%f<7>;
	.reg .b64 	%rd<9>;

	ld.param.u64 	%rd1, [rgba_to_gray_param_0];
	ld.param.u64 	%rd2, [rgba_to_gray_param_1];
	ld.param.u32 	%r2, [rgba_to_gray_param_2];
	mov.u32 	%r3, %tid.x;
	mov.u32 	%r4, %ntid.x;
	mov.u32 	%r5, %ctaid.x;
	mad.lo.s32 	%r1, %r4, %r5, %r3;
	setp.ge.s32 	%p1, %r1, %r2;
	@%p1 bra 	$L__BB2_2;
	cvta.to.global.u64 	%rd3, %rd1;
	cvta.to.global.u64 	%rd4, %rd2;
	shl.b32 	%r6, %r1, 2;
	cvt.s64.s32 	%rd5, %r6;
	add.s64 	%rd6, %rd3, %rd5;
	ld.global.u8 	%rs1, [%rd6];
	ld.global.u8 	%rs2, [%rd6+1];
	ld.global.u8 	%rs3, [%rd6+2];
	cvt.rn.f32.u16 	%f1, %rs1;
	cvt.rn.f32.u16 	%f2, %rs2;
	mul.f32 	%f3, %f2, 0f3F1645A2;
	fma.rn.f32 	%f4, %f1, 0f3E991687, %f3;
	cvt.rn.f32.u16 	%f5, %rs3;
	fma.rn.f32 	%f6, %f5, 0f3DE978D5, %f4;
	cvt.rzi.u32.f32 	%r7, %f6;
	cvt.s64.s32 	%rd7, %r1;
	add.s64 	%rd8, %rd4, %rd7;
	st.global.u8 	[%rd8], %r7;
$L__BB2_2:
	ret;

}


// ===== COMPILED SASS (sm_100) =====

	.target	sm_100

	.elftype	@"ET_EXEC"


//--------------------- .note.nv.tkinfo           --------------------------
	.section	.note.nv.tkinfo,"",@"SHT_NOTE"
	.sectionflags	@"SHF_NOTE_NV_TKINFO"
	.tkinfo
        /*0018*/ 	.word	0x00000002
        /*0030*/ 	.string	""
        /*0030*/ 	.string	"ptxas"
        /*0030*/ 	.string	"Cuda compilation tools, release 13.0, V13.0.88"
        /*0030*/ 	.string	"Build cuda_13.0.r13.0/compiler.36424714_0"
        /*0030*/ 	.string	"-arch sm_100 -m 64 "



//--------------------- .note.nv.cuinfo           --------------------------
	.section	.note.nv.cuinfo,"",@"SHT_NOTE"
	.sectionflags	@"SHF_NOTE_NV_CUINFO"
        /*0018*/ 	.short	0x0002
        /*001a*/ 	.short	0x0064
        /*001c*/ 	.short	0x0082
	.zero		2


//--------------------- .nv.info                  --------------------------
	.section	.nv.info,"",@"SHT_CUDA_INFO"
	.align	4


	//----- nvinfo : EIATTR_REGCOUNT
	.align		4
        /*0000*/ 	.byte	0x04, 0x2f
        /*0002*/ 	.short	(.L_1 - .L_0)
	.align		4
.L_0:
        /*0004*/ 	.word	index@(invert_u8)
        /*0008*/ 	.word	0x00000008


	//----- nvinfo : EIATTR_FRAME_SIZE
	.align		4
.L_1:
        /*000c*/ 	.byte	0x04, 0x11
        /*000e*/ 	.short	(.L_3 - .L_2)
	.align		4
.L_2:
        /*0010*/ 	.word	index@(invert_u8)
        /*0014*/ 	.word	0x00000000


	//----- nvinfo : EIATTR_REGCOUNT
	.align		4
.L_3:
        /*0018*/ 	.byte	0x04, 0x2f
        /*001a*/ 	.short	(.L_5 - .L_4)
	.align		4
.L_4:
        /*001c*/ 	.word	index@(invert_rgba)
        /*0020*/ 	.word	0x0000000c


	//----- nvinfo : EIATTR_FRAME_SIZE
	.align		4
.L_5:
        /*0024*/ 	.byte	0x04, 0x11
        /*0026*/ 	.short	(.L_7 - .L_6)
	.align		4
.L_6:
        /*0028*/ 	.word	index@(invert_rgba)
        /*002c*/ 	.word	0x00000000


	//----- nvinfo : EIATTR_REGCOUNT
	.align		4
.L_7:
        /*0030*/ 	.byte	0x04, 0x2f
        /*0032*/ 	.short	(.L_9 - .L_8)
	.align		4
.L_8:
        /*0034*/ 	.word	index@(rgba_to_gray)
        /*0038*/ 	.word	0x0000000a


	//----- nvinfo : EIATTR_FRAME_SIZE
	.align		4
.L_9:
        /*003c*/ 	.byte	0x04, 0x11
        /*003e*/ 	.short	(.L_11 - .L_10)
	.align		4
.L_10:
        /*0040*/ 	.word	index@(rgba_to_gray)
        /*0044*/ 	.word	0x00000000


	//----- nvinfo : EIATTR_MIN_STACK_SIZE
	.align		4
.L_11:
        /*0048*/ 	.byte	0x04, 0x12
        /*004a*/ 	.short	(.L_13 - .L_12)
	.align		4
.L_12:
        /*004c*/ 	.word	index@(rgba_to_gray)
        /*0050*/ 	.word	0x00000000


	//----- nvinfo : EIATTR_MIN_STACK_SIZE
	.align		4
.L_13:
        /*0054*/ 	.byte	0x04, 0x12
        /*0056*/ 	.short	(.L_15 - .L_14)
	.align		4
.L_14:
        /*0058*/ 	.word	index@(invert_rgba)
        /*005c*/ 	.word	0x00000000


	//----- nvinfo : EIATTR_MIN_STACK_SIZE
	.align		4
.L_15:
        /*0060*/ 	.byte	0x04, 0x12
        /*0062*/ 	.short	(.L_17 - .L_16)
	.align		4
.L_16:
        /*0064*/ 	.word	index@(invert_u8)
        /*0068*/ 	.word	0x00000000
.L_17:


//--------------------- .nv.compat                --------------------------
	.section	.nv.compat,"",@"SHT_CUDA_COMPAT_INFO"
	.align	4
        /*0000*/ 	.byte	0x02, 0x09, 0x00, 0x00, 0x02, 0x02, 0x01, 0x00, 0x02, 0x05, 0x05, 0x00, 0x03, 0x07, 0x01, 0x01
        /*0010*/ 	.byte	0x02, 0x03, 0x00, 0x00, 0x02, 0x06, 0x01, 0x00, 0x04, 0x0b, 0x08, 0x00, 0x09, 0x00, 0x00, 0x00
        /*0020*/ 	.byte	0x00, 0x00, 0x00, 0x00


//--------------------- .nv.info.rgba_to_gray     --------------------------
	.section	.nv.info.rgba_to_gray,"",@"SHT_CUDA_INFO"
	.sectionflags	@""
	.align	4


	//----- nvinfo : EIATTR_CUDA_API_VERSION
	.align		4
        /*0000*/ 	.byte	0x04, 0x37
        /*0002*/ 	.short	(.L_19 - .L_18)
.L_18:
        /*0004*/ 	.word	0x00000082


	//----- nvinfo : EIATTR_KPARAM_INFO
	.align		4
.L_19:
        /*0008*/ 	.byte	0x04, 0x17
        /*000a*/ 	.short	(.L_21 - .L_20)
.L_20:
        /*000c*/ 	.word	0x00000000
        /*0010*/ 	.short	0x0002
        /*0012*/ 	.short	0x0010
        /*0014*/ 	.byte	0x00, 0xf0, 0x11, 0x00


	//----- nvinfo : EIATTR_KPARAM_INFO
	.align		4
.L_21:
        /*0018*/ 	.byte	0x04, 0x17
        /*001a*/ 	.short	(.L_23 - .L_22)
.L_22:
        /*001c*/ 	.word	0x00000000
        /*0020*/ 	.short	0x0001
        /*0022*/ 	.short	0x0008
        /*0024*/ 	.byte	0x00, 0xf5, 0x21, 0x00


	//----- nvinfo : EIATTR_KPARAM_INFO
	.align		4
.L_23:
        /*0028*/ 	.byte	0x04, 0x17
        /*002a*/ 	.short	(.L_25 - .L_24)
.L_24:
        /*002c*/ 	.word	0x00000000
        /*0030*/ 	.short	0x0000
        /*0032*/ 	.short	0x0000
        /*0034*/ 	.byte	0x00, 0xf5, 0x21, 0x00


	//----- nvinfo : EIATTR_SPARSE_MMA_MASK
	.align		4
.L_25:
        /*0038*/ 	.byte	0x03, 0x50
        /*003a*/ 	.short	0x0000


	//----- nvinfo : EIATTR_MAXREG_COUNT
	.align		4
        /*003c*/ 	.byte	0x03, 0x1b
        /*003e*/ 	.short	0x00ff


	//----- nvinfo : EIATTR_MERCURY_ISA_VERSION
	.align		4
        /*0040*/ 	.byte	0x03, 0x5f
        /*0042*/ 	.short	0x0101


	//----- nvinfo : EIATTR_VRC_CTA_INIT_COUNT
	.align		4
        /*0044*/ 	.byte	0x02, 0x4a
	.zero		1
	.zero		1


	//----- nvinfo : EIATTR_EXIT_INSTR_OFFSETS
	.align		4
        /*0048*/ 	.byte	0x04, 0x1c
        /*004a*/ 	.short	(.L_27 - .L_26)


	//   ....[0]....
.L_26:
        /*004c*/ 	.word	0x00000070


	//   ....[1]....
        /*0050*/ 	.word	0x000001a0


	//----- nvinfo : EIATTR_CBANK_PARAM_SIZE
	.align		4
.L_27:
        /*0054*/ 	.byte	0x03, 0x19
        /*0056*/ 	.short	0x0014


	//----- nvinfo : EIATTR_PARAM_CBANK
	.align		4
        /*0058*/ 	.byte	0x04, 0x0a
        /*005a*/ 	.short	(.L_29 - .L_28)
	.align		4
.L_28:
        /*005c*/ 	.word	index@(.nv.constant0.rgba_to_gray)
        /*0060*/ 	.short	0x0380
        /*0062*/ 	.short	0x0014


	//----- nvinfo : EIATTR_SW_WAR
	.align		4
.L_29:
        /*0064*/ 	.byte	0x04, 0x36
        /*0066*/ 	.short	(.L_31 - .L_30)
.L_30:
        /*0068*/ 	.word	0x00000008
.L_31:


//--------------------- .nv.info.invert_rgba      --------------------------
	.section	.nv.info.invert_rgba,"",@"SHT_CUDA_INFO"
	.sectionflags	@""
	.align	4


	//----- nvinfo : EIATTR_CUDA_API_VERSION
	.align		4
        /*0000*/ 	.byte	0x04, 0x37
        /*0002*/ 	.short	(.L_33 - .L_32)
.L_32:
        /*0004*/ 	.word	0x00000082


	//----- nvinfo : EIATTR_KPARAM_INFO
	.align		4
.L_33:
        /*0008*/ 	.byte	0x04, 0x17
        /*000a*/ 	.short	(.L_35 - .L_34)
.L_34:
        /*000c*/ 	.word	0x00000000
        /*0010*/ 	.short	0x0001
        /*0012*/ 	.short	0x0008
        /*0014*/ 	.byte	0x00, 0xf0, 0x11, 0x00


	//----- nvinfo : EIATTR_KPARAM_INFO
	.align		4
.L_35:
        /*0018*/ 	.byte	0x04, 0x17
        /*001a*/ 	.short	(.L_37 - .L_36)
.L_36:
        /*001c*/ 	.word	0x00000000
        /*0020*/ 	.short	0x0000
        /*0022*/ 	.short	0x0000
        /*0024*/ 	.byte	0x00, 0xf5, 0x21, 0x00


	//----- nvinfo : EIATTR_SPARSE_MMA_MASK
	.align		4
.L_37:
        /*0028*/ 	.byte	0x03, 0x50
        /*002a*/ 	.short	0x0000


	//----- nvinfo : EIATTR_MAXREG_COUNT
	.align		4
        /*002c*/ 	.byte	0x03, 0x1b
        /*002e*/ 	.short	0x00ff


	//----- nvinfo : EIATTR_MERCURY_ISA_VERSION
	.align		4
        /*0030*/ 	.byte	0x03, 0x5f
        /*0032*/ 	.short	0x0101


	//----- nvinfo : EIATTR_VRC_CTA_INIT_COUNT
	.align		4
        /*0034*/ 	.byte	0x02, 0x4a
	.zero		1
	.zero		1


	//----- nvinfo : EIATTR_EXIT_INSTR_OFFSETS
	.align		4
        /*0038*/ 	.byte	0x04, 0x1c
        /*003a*/ 	.short	(.L_39 - .L_38)


	//   ....[0]....
.L_38:
        /*003c*/ 	.word	0x00000070


	//   ....[1]....
        /*0040*/ 	.word	0x00000160


	//----- nvinfo : EIATTR_CBANK_PARAM_SIZE
	.align		4
.L_39:
        /*0044*/ 	.byte	0x03, 0x19
        /*0046*/ 	.short	0x000c


	//----- nvinfo : EIATTR_PARAM_CBANK
	.align		4
        /*0048*/ 	.byte	0x04, 0x0a
        /*004a*/ 	.short	(.L_41 - .L_40)
	.align		4
.L_40:
        /*004c*/ 	.word	index@(.nv.constant0.invert_rgba)
        /*0050*/ 	.short	0x0380
        /*0052*/ 	.short	0x000c


	//----- nvinfo : EIATTR_SW_WAR
	.align		4
.L_41:
        /*0054*/ 	.byte	0x04, 0x36
        /*0056*/ 	.short	(.L_43 - .L_42)
.L_42:
        /*0058*/ 	.word	0x00000008
.L_43:


//--------------------- .nv.info.invert_u8        --------------------------
	.section	.nv.info.invert_u8,"",@"SHT_CUDA_INFO"
	.sectionflags	@""
	.align	4


	//----- nvinfo : EIATTR_CUDA_API_VERSION
	.align		4
        /*0000*/ 	.byte	0x04, 0x37
        /*0002*/ 	.short	(.L_45 - .L_44)
.L_44:
        /*0004*/ 	.word	0x00000082


	//----- nvinfo : EIATTR_KPARAM_INFO
	.align		4
.L_45:
        /*0008*/ 	.byte	0x04, 0x17
        /*000a*/ 	.short	(.L_47 - .L_46)
.L_46:
        /*000c*/ 	.word	0x00000000
        /*0010*/ 	.short	0x0001
        /*0012*/ 	.short	0x0008
        /*0014*/ 	.byte	0x00, 0xf0, 0x11, 0x00


	//----- nvinfo : EIATTR_KPARAM_INFO
	.align		4
.L_47:
        /*0018*/ 	.byte	0x04, 0x17
        /*001a*/ 	.short	(.L_49 - .L_48)
.L_48:
        /*001c*/ 	.word	0x00000000
        /*0020*/ 	.short	0x0000
        /*0022*/ 	.short	0x0000
        /*0024*/ 	.byte	0x00, 0xf5, 0x21, 0x00


	//----- nvinfo : EIATTR_SPARSE_MMA_MASK
	.align		4
.L_49:
        /*0028*/ 	.byte	0x03, 0x50
        /*002a*/ 	.short	0x0000


	//----- nvinfo : EIATTR_MAXREG_COUNT
	.align		4
        /*002c*/ 	.byte	0x03, 0x1b
        /*002e*/ 	.short	0x00ff


	//----- nvinfo : EIATTR_MERCURY_ISA_VERSION
	.align		4
        /*0030*/ 	.byte	0x03, 0x5f
        /*0032*/ 	.short	0x0101


	//----- nvinfo : EIATTR_VRC_CTA_INIT_COUNT
	.align		4
        /*0034*/ 	.byte	0x02, 0x4a
	.zero		1
	.zero		1


	//----- nvinfo : EIATTR_EXIT_INSTR_OFFSETS
	.align		4
        /*0038*/ 	.byte	0x04, 0x1c
        /*003a*/ 	.short	(.L_51 - .L_50)


	//   ....[0]....
.L_50:
        /*003c*/ 	.word	0x00000070


	//   ....[1]....
        /*0040*/ 	.word	0x000000f0


	//----- nvinfo : EIATTR_CBANK_PARAM_SIZE
	.align		4
.L_51:
        /*0044*/ 	.byte	0x03, 0x19
        /*0046*/ 	.short	0x000c


	//----- nvinfo : EIATTR_PARAM_CBANK
	.align		4
        /*0048*/ 	.byte	0x04, 0x0a
        /*004a*/ 	.short	(.L_53 - .L_52)
	.align		4
.L_52:
        /*004c*/ 	.word	index@(.nv.constant0.invert_u8)
        /*0050*/ 	.short	0x0380
        /*0052*/ 	.short	0x000c


	//----- nvinfo : EIATTR_SW_WAR
	.align		4
.L_53:
        /*0054*/ 	.byte	0x04, 0x36
        /*0056*/ 	.short	(.L_55 - .L_54)
.L_54:
        /*0058*/ 	.word	0x00000008
.L_55:


//--------------------- .nv.callgraph             --------------------------
	.section	.nv.callgraph,"",@"SHT_CUDA_CALLGRAPH"
	.align	4
	.sectionentsize	8
	.align		4
        /*0000*/ 	.word	0x00000000
	.align		4
        /*0004*/ 	.word	0xffffffff
	.align		4
        /*0008*/ 	.word	0x00000000
	.align		4
        /*000c*/ 	.word	0xfffffffe
	.align		4
        /*0010*/ 	.word	0x00000000
	.align		4
        /*0014*/ 	.word	0xfffffffd
	.align		4
        /*0018*/ 	.word	0x00000000
	.align		4
        /*001c*/ 	.word	0xfffffffc


//--------------------- .text.rgba_to_gray        --------------------------
	.section	.text.rgba_to_gray,"ax",@progbits
	.align	128
        .global         rgba_to_gray
        .type           rgba_to_gray,@function
        .size           rgba_to_gray,(.L_x_3 - rgba_to_gray)
        .other          rgba_to_gray,@"STO_CUDA_ENTRY STV_DEFAULT"
rgba_to_gray:
.text.rgba_to_gray:
[----:B------:R-:W-:Y:S01]  /*0000*/  LDC R1, c[0x0][0x37c] ;  /* 0x0000df00ff017b82 */ /* 0x000fe20000000800 */
[----:B------:R-:W0:Y:S01]  /*0010*/  S2R R0, SR_TID.X ;  /* 0x0000000000007919 */ /* 0x000e220000002100 */
[----:B------:R-:W0:Y:S01]  /*0020*/  LDCU UR4, c[0x0][0x360] ;  /* 0x00006c00ff0477ac */ /* 0x000e220008000800 */
[----:B------:R-:W0:Y:S01]  /*0030*/  S2R R3, SR_CTAID.X ;  /* 0x0000000000037919 */ /* 0x000e220000002500 */
[----:B------:R-:W1:Y:S01]  /*0040*/  LDCU UR5, c[0x0][0x390] ;  /* 0x00007200ff0577ac */ /* 0x000e620008000800 */
[----:B0-----:R-:W-:-:S05]  /*0050*/  IMAD R0, R3, UR4, R0 ;  /* 0x0000000403007c24 */ /* 0x001fca000f8e0200 */
[----:B-1----:R-:W-:-:S13]  /*0060*/  ISETP.GE.AND P0, PT, R0, UR5, PT ;  /* 0x0000000500007c0c */ /* 0x002fda000bf06270 */
[----:B------:R-:W-:Y:S05]  /*0070*/  @P0 EXIT ;  /* 0x000000000000094d */ /* 0x000fea0003800000 */
[----:B------:R-:W0:Y:S01]  /*0080*/  LDCU.128 UR8, c[0x0][0x380] ;  /* 0x00007000ff0877ac */ /* 0x000e220008000c00 */
[----:B------:R-:W-:Y:S01]  /*0090*/  IMAD.SHL.U32 R3, R0, 0x4, RZ ;  /* 0x0000000400037824 */ /* 0x000fe200078e00ff */
[----:B------:R-:W1:Y:S04]  /*00a0*/  LDCU.64 UR4, c[0x0][0x358] ;  /* 0x00006b00ff0477ac */ /* 0x000e680008000a00 */
[----:B0-----:R-:W-:-:S04]  /*00b0*/  IADD3 R2, P0, PT, R3, UR8, RZ ;  /* 0x0000000803027c10 */ /* 0x001fc8000ff1e0ff */
[----:B------:R-:W-:-:S05]  /*00c0*/  LEA.HI.X.SX32 R3, R3, UR9, 0x1, P0 ;  /* 0x0000000903037c11 */ /* 0x000fca00080f0eff */
[----:B-1----:R-:W2:Y:S04]  /*00d0*/  LDG.E.U8 R5, desc[UR4][R2.64+0x1] ;  /* 0x0000010402057981 */ /* 0x002ea8000c1e1100 */
[----:B------:R-:W3:Y:S04]  /*00e0*/  LDG.E.U8 R4, desc[UR4][R2.64] ;  /* 0x0000000402047981 */ /* 0x000ee8000c1e1100 */
[----:B------:R-:W4:Y:S01]  /*00f0*/  LDG.E.U8 R6, desc[UR4][R2.64+0x2] ;  /* 0x0000020402067981 */ /* 0x000f22000c1e1100 */
[----:B--2---:R-:W-:Y:S02]  /*0100*/  I2FP.F32.U32 R5, R5 ;  /* 0x0000000500057245 */ /* 0x004fe40000201000 */
[----:B---3--:R-:W-:-:S03]  /*0110*/  I2FP.F32.U32 R4, R4 ;  /* 0x0000000400047245 */ /* 0x008fc60000201000 */
[----:B------:R-:W-:Y:S01]  /*0120*/  FMUL R5, R5, 0.58700001239776611328 ;  /* 0x3f1645a205057820 */ /* 0x000fe20000400000 */
[----:B----4-:R-:W-:-:S03]  /*0130*/  I2FP.F32.U32 R7, R6 ;  /* 0x0000000600077245 */ /* 0x010fc60000201000 */
[----:B------:R-:W-:-:S04]  /*0140*/  FFMA R4, R4, 0.29899999499320983887, R5 ;  /* 0x3e99168704047823 */ /* 0x000fc80000000005 */
[----:B------:R-:W-:Y:S01]  /*0150*/  FFMA R7, R7, 0.11400000005960464478, R4 ;  /* 0x3de978d507077823 */ /* 0x000fe20000000004 */
[----:B------:R-:W-:-:S04]  /*0160*/  IADD3 R4, P0, PT, R0, UR10, RZ ;  /* 0x0000000a00047c10 */ /* 0x000fc8000ff1e0ff */
[----:B------:R-:W-:Y:S01]  /*0170*/  LEA.HI.X.SX32 R5, R0, UR11, 0x1, P0 ;  /* 0x0000000b00057c11 */ /* 0x000fe200080f0eff */
[----:B------:R-:W0:Y:S04]  /*0180*/  F2I.U32.TRUNC.NTZ R7, R7 ;  /* 0x0000000700077305 */ /* 0x000e28000020f000 */
[----:B0-----:R-:W-:Y:S01]  /*0190*/  STG.E.U8 desc[UR4][R4.64], R7 ;  /* 0x0000000704007986 */ /* 0x001fe2000c101104 */
[----:B------:R-:W-:Y:S05]  /*01a0*/  EXIT ;  /* 0x000000000000794d */ /* 0x000fea0003800000 */
.L_x_0:
[----:B------:R-:W-:-:S00]  /*01b0*/  BRA `(.L_x_0) ;  /* 0xfffffffc00fc7947 */ /* 0x000fc0000383ffff */
[----:B------:R-:W-:-:S00]  /*01c0*/  NOP ;  /* 0x0000000000007918 */ /* 0x000fc00000000000 */
        /* <DEDUP_REMOVED lines=11> */
.L_x_3:


//--------------------- .text.invert_rgba         --------------------------
	.section	.text.invert_rgba,"ax",@progbits
	.align	128
        .global         invert_rgba
        .type           invert_rgba,@function
        .size           invert_rgba,(.L_x_4 - invert_rgba)
        .other          invert_rgba,@"STO_CUDA_ENTRY STV_DEFAULT"
invert_rgba:
.text.invert_rgba:
        /* <DEDUP_REMOVED lines=8> */
[----:B------:R-:W0:Y:S01]  /*0080*/  LDCU.64 UR6, c[0x0][0x380] ;  /* 0x00007000ff0677ac */ /* 0x000e220008000a00 */
[----:B------:R-:W-:Y:S01]  /*0090*/  IMAD.SHL.U32 R0, R0, 0x4, RZ ;  /* 0x0000000400007824 */ /* 0x000fe200078e00ff */
[----:B------:R-:W1:Y:S04]  /*00a0*/  LDCU.64 UR4, c[0x0][0x358] ;  /* 0x00006b00ff0477ac */ /* 0x000e680008000a00 */
[----:B0-----:R-:W-:-:S04]  /*00b0*/  IADD3 R2, P0, PT, R0, UR6, RZ ;  /* 0x0000000600027c10 */ /* 0x001fc8000ff1e0ff */
[----:B------:R-:W-:-:S05]  /*00c0*/  LEA.HI.X.SX32 R3, R0, UR7, 0x1, P0 ;  /* 0x0000000700037c11 */ /* 0x000fca00080f0eff */
[----:B-1----:R-:W2:Y:S04]  /*00d0*/  LDG.E.U8 R0, desc[UR4][R2.64] ;  /* 0x0000000402007981 */ /* 0x002ea8000c1e1100 */
[----:B------:R-:W3:Y:S04]  /*00e0*/  LDG.E.U8 R4, desc[UR4][R2.64+0x1] ;  /* 0x0000010402047981 */ /* 0x000ee8000c1e1100 */
[----:B------:R-:W4:Y:S01]  /*00f0*/  LDG.E.U8 R6, desc[UR4][R2.64+0x2] ;  /* 0x0000020402067981 */ /* 0x000f22000c1e1100 */
[----:B--2---:R-:W-:Y:S02]  /*0100*/  LOP3.LUT R5, RZ, R0, RZ, 0x33, !PT ;  /* 0x00000000ff057212 */ /* 0x004fe400078e33ff */
[----:B---3--:R-:W-:-:S03]  /*0110*/  LOP3.LUT R7, RZ, R4, RZ, 0x33, !PT ;  /* 0x00000004ff077212 */ /* 0x008fc600078e33ff */
[----:B------:R-:W-:Y:S01]  /*0120*/  STG.E.U8 desc[UR4][R2.64], R5 ;  /* 0x0000000502007986 */ /* 0x000fe2000c101104 */
[----:B----4-:R-:W-:-:S03]  /*0130*/  LOP3.LUT R9, RZ, R6, RZ, 0x33, !PT ;  /* 0x00000006ff097212 */ /* 0x010fc600078e33ff */
[----:B------:R-:W-:Y:S04]  /*0140*/  STG.E.U8 desc[UR4][R2.64+0x1], R7 ;  /* 0x0000010702007986 */ /* 0x000fe8000c101104 */
[----:B------:R-:W-:Y:S01]  /*0150*/  STG.E.U8 desc[UR4][R2.64+0x2], R9 ;  /* 0x0000020902007986 */ /* 0x000fe2000c101104 */
[----:B------:R-:W-:Y:S05]  /*0160*/  EXIT ;  /* 0x000000000000794d */ /* 0x000fea0003800000 */
.L_x_1:
        /* <DEDUP_REMOVED lines=9> */
.L_x_4:


//--------------------- .text.invert_u8           --------------------------
	.section	.text.invert_u8,"ax",@progbits
	.align	128
        .global         invert_u8
        .type           invert_u8,@function
        .size           invert_u8,(.L_x_5 - invert_u8)
        .other          invert_u8,@"STO_CUDA_ENTRY STV_DEFAULT"
invert_u8:
.text.invert_u8:
        /* <DEDUP_REMOVED lines=9> */
[----:B------:R-:W1:Y:S01]  /*0090*/  LDCU.64 UR4, c[0x0][0x358] ;  /* 0x00006b00ff0477ac */ /* 0x000e620008000a00 */
[----:B0-----:R-:W-:-:S04]  /*00a0*/  IADD3 R2, P0, PT, R0, UR6, RZ ;  /* 0x0000000600027c10 */ /* 0x001fc8000ff1e0ff */
[----:B------:R-:W-:-:S05]  /*00b0*/  LEA.HI.X.SX32 R3, R0, UR7, 0x1, P0 ;  /* 0x0000000700037c11 */ /* 0x000fca00080f0eff */
[----:B-1----:R-:W2:Y:S02]  /*00c0*/  LDG.E.U8 R0, desc[UR4][R2.64] ;  /* 0x0000000402007981 */ /* 0x002ea4000c1e1100 */
[----:B--2---:R-:W-:-:S05]  /*00d0*/  LOP3.LUT R5, RZ, R0, RZ, 0x33, !PT ;  /* 0x00000000ff057212 */ /* 0x004fca00078e33ff */
[----:B------:R-:W-:Y:S01]  /*00e0*/  STG.E.U8 desc[UR4][R2.64], R5 ;  /* 0x0000000502007986 */ /* 0x000fe2000c101104 */
[----:B------:R-:W-:Y:S05]  /*00f0*/  EXIT ;  /* 0x000000000000794d */ /* 0x000fea0003800000 */
.L_x_2:
        /* <DEDUP_REMOVED lines=16> */
.L_x_5:


//--------------------- .nv.shared.reserved.0     --------------------------
	.section	.nv.shared.reserved.0,"aw",@nobits
	.weak		__nv_reservedSMEM_offset_0_alias
	.size		__nv_reservedSMEM_offset_0_alias, 0, 64
	.other		__nv_reservedSMEM_offset_0_alias,@"STO_CUDA_RESERVED_SHARED STV_DEFAULT"
__nv_reservedSMEM_offset_0_alias:
	.zero		0
	.zero		64


//--------------------- .nv.constant0.rgba_to_gray --------------------------
	.section	.nv.constant0.rgba_to_gray,"a",@progbits
	.sectionflags	@""
	.align	4
.nv.constant0.rgba_to_gray:
	.zero		916


//--------------------- .nv.constant0.invert_rgba --------------------------
	.section	.nv.constant0.invert_rgba,"a",@progbits
	.sectionflags	@""
	.align	4
.nv.constant0.invert_rgba:
	.zero		908


//--------------------- .nv.constant0.invert_u8   --------------------------
	.section	.nv.constant0.invert_u8,"a",@progbits
	.sectionflags	@""
	.align	4
.nv.constant0.invert_u8:
	.zero		908


//--------------------- SYMBOLS --------------------------

	.type		.nv.reservedSmem.offset0,@object
	.size		.nv.reservedSmem.offset0,0x4
